	.headerflags	@"EF_CUDA_TEXMODE_UNIFIED EF_CUDA_64BIT_ADDRESS EF_CUDA_ACCELERATORS EF_CUDA_SM90 EF_CUDA_VIRTUAL_SM(EF_CUDA_SM90)"
	.elftype	@"ET_EXEC"


//--------------------- .nv.info                  --------------------------
	.section	.nv.info,"",@"SHT_CUDA_INFO"
	.align	4


	//----- nvinfo : EIATTR_REGCOUNT
	.align		4
        /*0000*/ 	.byte	0x04, 0x2f
        /*0002*/ 	.short	(.L_1 - .L_0)
	.align		4
.L_0:
        /*0004*/ 	.word	index@(triton_poi_fused_convolution_12)
        /*0008*/ 	.word	0x0000000c


	//----- nvinfo : EIATTR_MIN_STACK_SIZE
	.align		4
.L_1:
        /*000c*/ 	.byte	0x04, 0x12
        /*000e*/ 	.short	(.L_3 - .L_2)
	.align		4
.L_2:
        /*0010*/ 	.word	index@(triton_poi_fused_convolution_12)
        /*0014*/ 	.word	0x00000000


	//----- nvinfo : EIATTR_FRAME_SIZE
	.align		4
.L_3:
        /*0018*/ 	.byte	0x04, 0x11
        /*001a*/ 	.short	(.L_5 - .L_4)
	.align		4
.L_4:
        /*001c*/ 	.word	index@(triton_poi_fused_convolution_12)
        /*0020*/ 	.word	0x00000000


	//----- nvinfo : EIATTR_MIN_STACK_SIZE
	.align		4
.L_5:
        /*0024*/ 	.byte	0x04, 0x12
        /*0026*/ 	.short	(.L_7 - .L_6)
	.align		4
.L_6:
        /*0028*/ 	.word	index@(triton_poi_fused_convolution_12)
        /*002c*/ 	.word	0x00000000
.L_7:


//--------------------- .nv.info.triton_poi_fused_convolution_12 --------------------------
	.section	.nv.info.triton_poi_fused_convolution_12,"",@"SHT_CUDA_INFO"
	.sectionflags	@""
	.align	4


	//----- nvinfo : EIATTR_CUDA_API_VERSION
	.align		4
        /*0000*/ 	.byte	0x04, 0x37
        /*0002*/ 	.short	(.L_9 - .L_8)
.L_8:
        /*0004*/ 	.word	0x0000007c


	//----- nvinfo : EIATTR_KPARAM_INFO
	.align		4
.L_9:
        /*0008*/ 	.byte	0x04, 0x17
        /*000a*/ 	.short	(.L_11 - .L_10)
.L_10:
        /*000c*/ 	.word	0x00000000
        /*0010*/ 	.short	0x0002
        /*0012*/ 	.short	0x0010
        /*0014*/ 	.byte	0x00, 0xf0, 0x11, 0x00


	//----- nvinfo : EIATTR_KPARAM_INFO
	.align		4
.L_11:
        /*0018*/ 	.byte	0x04, 0x17
        /*001a*/ 	.short	(.L_13 - .L_12)
.L_12:
        /*001c*/ 	.word	0x00000000
        /*0020*/ 	.short	0x0001
        /*0022*/ 	.short	0x0008
        /*0024*/ 	.byte	0x00, 0xf4, 0x21, 0x00


	//----- nvinfo : EIATTR_KPARAM_INFO
	.align		4
.L_13:
        /*0028*/ 	.byte	0x04, 0x17
        /*002a*/ 	.short	(.L_15 - .L_14)
.L_14:
        /*002c*/ 	.word	0x00000000
        /*0030*/ 	.short	0x0000
        /*0032*/ 	.short	0x0000
        /*0034*/ 	.byte	0x00, 0xf4, 0x21, 0x00


	//----- nvinfo : EIATTR_SPARSE_MMA_MASK
	.align		4
.L_15:
        /*0038*/ 	.byte	0x03, 0x50
        /*003a*/ 	.short	0x0000


	//----- nvinfo : EIATTR_MAXREG_COUNT
	.align		4
        /*003c*/ 	.byte	0x03, 0x1b
        /*003e*/ 	.short	0x00ff


	//----- nvinfo : EIATTR_EXIT_INSTR_OFFSETS
	.align		4
        /*0040*/ 	.byte	0x04, 0x1c
        /*0042*/ 	.short	(.L_17 - .L_16)


	//   ....[0]....
.L_16:
        /*0044*/ 	.word	0x000001c0


	//   ....[1]....
        /*0048*/ 	.word	0x000001e0


	//----- nvinfo : EIATTR_REQNTID
	.align		4
.L_17:
        /*004c*/ 	.byte	0x04, 0x10
        /*004e*/ 	.short	(.L_19 - .L_18)
.L_18:
        /*0050*/ 	.word	0x00000080
        /*0054*/ 	.word	0x00000001
        /*0058*/ 	.word	0x00000001


	//----- nvinfo : EIATTR_CBANK_PARAM_SIZE
	.align		4
.L_19:
        /*005c*/ 	.byte	0x03, 0x19
        /*005e*/ 	.short	0x0014


	//----- nvinfo : EIATTR_PARAM_CBANK
	.align		4
        /*0060*/ 	.byte	0x04, 0x0a
        /*0062*/ 	.short	(.L_21 - .L_20)
	.align		4
.L_20:
        /*0064*/ 	.word	index@(.nv.constant0.triton_poi_fused_convolution_12)
        /*0068*/ 	.short	0x0210
        /*006a*/ 	.short	0x0014


	//----- nvinfo : EIATTR_SW_WAR
	.align		4
.L_21:
        /*006c*/ 	.byte	0x04, 0x36
        /*006e*/ 	.short	(.L_23 - .L_22)
.L_22:
        /*0070*/ 	.word	0x00000008
.L_23:


//--------------------- .nv.callgraph             --------------------------
	.section	.nv.callgraph,"",@"SHT_CUDA_CALLGRAPH"
	.align	4
	.sectionentsize	8
	.align		4
        /*0000*/ 	.word	0x00000000
	.align		4
        /*0004*/ 	.word	0xffffffff
	.align		4
        /*0008*/ 	.word	0x00000000
	.align		4
        /*000c*/ 	.word	0xfffffffe
	.align		4
        /*0010*/ 	.word	0x00000000
	.align		4
        /*0014*/ 	.word	0xfffffffd
	.align		4
        /*0018*/ 	.word	0x00000000
	.align		4
        /*001c*/ 	.word	0xfffffffc


//--------------------- .text.triton_poi_fused_convolution_12 --------------------------
	.section	.text.triton_poi_fused_convolution_12,"ax",@progbits
	.align	128
        .global         triton_poi_fused_convolution_12
        .type           triton_poi_fused_convolution_12,@function
        .size           triton_poi_fused_convolution_12,(.L_x_1 - triton_poi_fused_convolution_12)
        .other          triton_poi_fused_convolution_12,@"STO_CUDA_ENTRY STV_DEFAULT"
triton_poi_fused_convolution_12:
.text.triton_poi_fused_convolution_12:
[----:B------:R-:W0:Y:S02]  /*0000*/  LDC R1, c[0x0][0x28] ;  /* 0x00000a00ff017b82 */ /* 0x000e240000000800 */
[----:B------:R-:W1:Y:S01]  /*0010*/  S2R R0, SR_TID.X ;  /* 0x0000000000007919 */ /* 0x000e620000002100 */
[----:B------:R-:W2:Y:S01]  /*0020*/  LDC.64 R2, c[0x0][0x210] ;  /* 0x00008400ff027b82 */ /* 0x000ea20000000a00 */
[----:B------:R-:W-:Y:S01]  /*0030*/  ULDC.64 UR4, c[0x0][0x208] ;  /* 0x0000820000047ab9 */ /* 0x000fe20000000a00 */
[----:B------:R-:W3:Y:S06]  /*0040*/  S2R R7, SR_CTAID.X ;  /* 0x0000000000077919 */ /* 0x000eec0000002500 */
[----:B------:R-:W4:Y:S01]  /*0050*/  LDC.64 R4, c[0x0][0x218] ;  /* 0x00008600ff047b82 */ /* 0x000f220000000a00 */
[----:B-1----:R-:W-:Y:S01]  /*0060*/  IMAD.SHL.U32 R0, R0, 0x2, RZ ;  /* 0x0000000200007824 */ /* 0x002fe200078e00ff */
[----:B---3--:R-:W-:-:S04]  /*0070*/  SHF.R.S32.HI R6, RZ, 0x17, R7 ;  /* 0x00000017ff067819 */ /* 0x008fc80000011407 */
[----:B------:R-:W-:Y:S02]  /*0080*/  LOP3.LUT R0, R0, 0xfe, RZ, 0xc0, !PT ;  /* 0x000000fe00007812 */ /* 0x000fe400078ec0ff */
[----:B------:R-:W-:-:S03]  /*0090*/  SGXT R6, R6, 0x1 ;  /* 0x000000010606781a */ /* 0x000fc60000000200 */
[----:B------:R-:W-:-:S04]  /*00a0*/  IMAD R7, R7, 0x100, R0 ;  /* 0x0000010007077824 */ /* 0x000fc800078e0200 */
[C---:B--2---:R-:W-:Y:S01]  /*00b0*/  IMAD.WIDE R2, R7.reuse, 0x4, R2 ;  /* 0x0000000407027825 */ /* 0x044fe200078e0202 */
[----:B------:R-:W-:Y:S02]  /*00c0*/  LEA.HI R6, R6, R7, RZ, 0x2 ;  /* 0x0000000706067211 */ /* 0x000fe400078f10ff */
[----:B------:R-:W-:Y:S02]  /*00d0*/  ISETP.GE.AND P0, PT, R7, 0x100, PT ;  /* 0x000001000700780c */ /* 0x000fe40003f06270 */
[--C-:B------:R-:W-:Y:S02]  /*00e0*/  SHF.R.S32.HI R0, RZ, 0x2, R6.reuse ;  /* 0x00000002ff007819 */ /* 0x100fe40000011406 */
[----:B------:R-:W-:Y:S02]  /*00f0*/  SHF.R.S32.HI R9, RZ, 0x1f, R6 ;  /* 0x0000001fff097819 */ /* 0x000fe40000011406 */
[----:B------:R-:W-:Y:S02]  /*0100*/  CS2R R6, SRZ ;  /* 0x0000000000067805 */ /* 0x000fe4000001ff00 */
[----:B------:R-:W-:-:S04]  /*0110*/  LEA.HI R9, R9, R0, RZ, 0x4 ;  /* 0x0000000009097211 */ /* 0x000fc800078f20ff */
[----:B------:R-:W-:Y:S01]  /*0120*/  LOP3.LUT R9, R9, 0xfffffff0, RZ, 0xc0, !PT ;  /* 0xfffffff009097812 */ /* 0x000fe200078ec0ff */
[----:B------:R-:W2:Y:S04]  /*0130*/  @!P0 LDG.E.64 R6, desc[UR4][R2.64] ;  /* 0x0000000402068981 */ /* 0x000ea8000c1e1b00 */
[----:B------:R-:W-:Y:S02]  /*0140*/  IMAD.IADD R9, R0, 0x1, -R9 ;  /* 0x0000000100097824 */ /* 0x000fe400078e0a09 */
[----:B------:R-:W-:Y:S02]  /*0150*/  IMAD.MOV.U32 R0, RZ, RZ, RZ ;  /* 0x000000ffff007224 */ /* 0x000fe400078e00ff */
[----:B----4-:R-:W-:-:S04]  /*0160*/  IMAD.WIDE R4, R9, 0x4, R4 ;  /* 0x0000000409047825 */ /* 0x010fc800078e0204 */
[----:B------:R-:W-:Y:S01]  /*0170*/  IMAD.MOV.U32 R9, RZ, RZ, RZ ;  /* 0x000000ffff097224 */ /* 0x000fe200078e00ff */
[----:B------:R-:W2:Y:S05]  /*0180*/  @!P0 LDG.E.EL R0, desc[UR4][R4.64] ;  /* 0x0000000404008981 */ /* 0x000eaa000c2e1900 */
[----:B------:R-:W3:Y:S01]  /*0190*/  @!P0 LDG.E.EL R9, desc[UR4][R4.64] ;  /* 0x0000000404098981 */ /* 0x000ee2000c2e1900 */
[----:B--2---:R-:W-:Y:S01]  /*01a0*/  FADD R7, R0, R7 ;  /* 0x0000000700077221 */ /* 0x004fe20000000000 */
[----:B---3--:R-:W-:Y:S01]  /*01b0*/  FADD R6, R9, R6 ;  /* 0x0000000609067221 */ /* 0x008fe20000000000 */
[----:B------:R-:W-:Y:S06]  /*01c0*/  @P0 EXIT ;  /* 0x000000000000094d */ /* 0x000fec0003800000 */
[----:B------:R-:W-:Y:S01]  /*01d0*/  STG.E.64 desc[UR4][R2.64], R6 ;  /* 0x0000000602007986 */ /* 0x000fe2000c101b04 */
[----:B------:R-:W-:Y:S05]  /*01e0*/  EXIT ;  /* 0x000000000000794d */ /* 0x000fea0003800000 */
.L_x_0:
[----:B------:R-:W-:-:S00]  /*01f0*/  BRA `(.L_x_0) ;  /* 0xfffffffc00fc7947 */ /* 0x000fc0000383ffff */
[----:B------:R-:W-:-:S00]  /*0200*/  NOP ;  /* 0x0000000000007918 */ /* 0x000fc00000000000 */
[----:B------:R-:W-:-:S00]  /*0210*/  NOP ;  /* 0x0000000000007918 */ /* 0x000fc00000000000 */
[----:B------:R-:W-:-:S00]  /*0220*/  NOP ;  /* 0x0000000000007918 */ /* 0x000fc00000000000 */
[----:B------:R-:W-:-:S00]  /*0230*/  NOP ;  /* 0x0000000000007918 */ /* 0x000fc00000000000 */
[----:B------:R-:W-:-:S00]  /*0240*/  NOP ;  /* 0x0000000000007918 */ /* 0x000fc00000000000 */
[----:B------:R-:W-:-:S00]  /*0250*/  NOP ;  /* 0x0000000000007918 */ /* 0x000fc00000000000 */
[----:B------:R-:W-:-:S00]  /*0260*/  NOP ;  /* 0x0000000000007918 */ /* 0x000fc00000000000 */
[----:B------:R-:W-:-:S00]  /*0270*/  NOP ;  /* 0x0000000000007918 */ /* 0x000fc00000000000 */
.L_x_1:


//--------------------- .nv.constant0.triton_poi_fused_convolution_12 --------------------------
	.section	.nv.constant0.triton_poi_fused_convolution_12,"a",@progbits
	.sectionflags	@""
	.align	4
.nv.constant0.triton_poi_fused_convolution_12:
	.zero		548
